//
// Generated by NVIDIA NVVM Compiler
//
// Compiler Build ID: CL-36424714
// Cuda compilation tools, release 13.0, V13.0.88
// Based on NVVM 20.0.0
//

.version 9.0
.target sm_100
.address_size 64

	// .globl	_Z22kernel_init_rule_tablePi

.visible .entry _Z22kernel_init_rule_tablePi(
	.param .u64 .ptr .align 1 _Z22kernel_init_rule_tablePi_param_0
)
{
	.reg .pred 	%p<7>;
	.reg .b32 	%r<9>;
	.reg .b64 	%rd<9>;

	ld.param.u64 	%rd2, [_Z22kernel_init_rule_tablePi_param_0];
	cvta.to.global.u64 	%rd1, %rd2;
	mov.u32 	%r1, %tid.y;
	setp.gt.u32 	%p1, %r1, 1;
	mov.u32 	%r3, %tid.x;
	setp.gt.u32 	%p2, %r3, 8;
	or.pred  	%p3, %p1, %p2;
	@%p3 bra 	$L__BB0_8;
	setp.ne.s32 	%p4, %r1, 0;
	@%p4 bra 	$L__BB0_5;
	setp.ne.s32 	%p6, %r3, 3;
	@%p6 bra 	$L__BB0_4;
	mov.b32 	%r8, 1;
	st.global.u32 	[%rd1+12], %r8;
	bra.uni 	$L__BB0_8;
$L__BB0_4:
	mul.wide.u32 	%rd7, %r3, 4;
	add.s64 	%rd8, %rd1, %rd7;
	mov.b32 	%r7, 0;
	st.global.u32 	[%rd8], %r7;
	bra.uni 	$L__BB0_8;
$L__BB0_5:
	and.b32  	%r4, %r3, 14;
	setp.ne.s32 	%p5, %r4, 2;
	@%p5 bra 	$L__BB0_7;
	mul.wide.u32 	%rd5, %r3, 4;
	add.s64 	%rd6, %rd1, %rd5;
	mov.b32 	%r6, 1;
	st.global.u32 	[%rd6+36], %r6;
	bra.uni 	$L__BB0_8;
$L__BB0_7:
	mul.wide.u32 	%rd3, %r3, 4;
	add.s64 	%rd4, %rd1, %rd3;
	mov.b32 	%r5, 0;
	st.global.u32 	[%rd4+36], %r5;
$L__BB0_8:
	ret;

}
	// .globl	_Z9ghostRowsPj
.visible .entry _Z9ghostRowsPj(
	.param .u64 .ptr .align 1 _Z9ghostRowsPj_param_0
)
{
	.reg .pred 	%p<2>;
	.reg .b32 	%r<8>;
	.reg .b64 	%rd<5>;

	ld.param.u64 	%rd1, [_Z9ghostRowsPj_param_0];
	mov.u32 	%r2, %ntid.x;
	mov.u32 	%r3, %ctaid.x;
	mov.u32 	%r4, %tid.x;
	mad.lo.s32 	%r1, %r2, %r3, %r4;
	add.s32 	%r5, %r1, 1;
	setp.gt.s32 	%p1, %r5, 64;
	@%p1 bra 	$L__BB1_2;
	cvta.to.global.u64 	%rd2, %rd1;
	mul.wide.s32 	%rd3, %r1, 4;
	add.s64 	%rd4, %rd2, %rd3;
	ld.global.u32 	%r6, [%rd4+268];
	st.global.u32 	[%rd4+67852], %r6;
	ld.global.u32 	%r7, [%rd4+67588];
	st.global.u32 	[%rd4+4], %r7;
$L__BB1_2:
	ret;

}
	// .globl	_Z9ghostColsPj
.visible .entry _Z9ghostColsPj(
	.param .u64 .ptr .align 1 _Z9ghostColsPj_param_0
)
{
	.reg .pred 	%p<2>;
	.reg .b32 	%r<8>;
	.reg .b64 	%rd<5>;

	ld.param.u64 	%rd1, [_Z9ghostColsPj_param_0];
	mov.u32 	%r2, %ntid.x;
	mov.u32 	%r3, %ctaid.x;
	mov.u32 	%r4, %tid.x;
	mad.lo.s32 	%r1, %r2, %r3, %r4;
	setp.gt.s32 	%p1, %r1, 257;
	@%p1 bra 	$L__BB2_2;
	cvta.to.global.u64 	%rd2, %rd1;
	mul.lo.s32 	%r5, %r1, 66;
	mul.wide.s32 	%rd3, %r5, 4;
	add.s64 	%rd4, %rd2, %rd3;
	ld.global.u32 	%r6, [%rd4+4];
	st.global.u32 	[%rd4+260], %r6;
	ld.global.u32 	%r7, [%rd4+256];
	st.global.u32 	[%rd4], %r7;
$L__BB2_2:
	ret;

}
	// .globl	_Z3GOLPjS_Pi
.visible .entry _Z3GOLPjS_Pi(
	.param .u64 .ptr .align 1 _Z3GOLPjS_Pi_param_0,
	.param .u64 .ptr .align 1 _Z3GOLPjS_Pi_param_1,
	.param .u64 .ptr .align 1 _Z3GOLPjS_Pi_param_2
)
{


	ret;

}


// ===== COMPILED SASS (sm_100) =====

	.target	sm_100

	.elftype	@"ET_EXEC"


//--------------------- .note.nv.tkinfo           --------------------------
	.section	.note.nv.tkinfo,"",@"SHT_NOTE"
	.sectionflags	@"SHF_NOTE_NV_TKINFO"
	.tkinfo
        /*0018*/ 	.word	0x00000002
        /*0030*/ 	.string	""
        /*0030*/ 	.string	"ptxas"
        /*0030*/ 	.string	"Cuda compilation tools, release 13.0, V13.0.88"
        /*0030*/ 	.string	"Build cuda_13.0.r13.0/compiler.36424714_0"
        /*0030*/ 	.string	"-arch sm_100 -m 64 "



//--------------------- .note.nv.cuinfo           --------------------------
	.section	.note.nv.cuinfo,"",@"SHT_NOTE"
	.sectionflags	@"SHF_NOTE_NV_CUINFO"
        /*0018*/ 	.short	0x0002
        /*001a*/ 	.short	0x0064
        /*001c*/ 	.short	0x0082
	.zero		2


//--------------------- .nv.info                  --------------------------
	.section	.nv.info,"",@"SHT_CUDA_INFO"
	.align	4


	//----- nvinfo : EIATTR_REGCOUNT
	.align		4
        /*0000*/ 	.byte	0x04, 0x2f
        /*0002*/ 	.short	(.L_1 - .L_0)
	.align		4
.L_0:
        /*0004*/ 	.word	index@(_Z22kernel_init_rule_tablePi)
        /*0008*/ 	.word	0x0000000a


	//----- nvinfo : EIATTR_FRAME_SIZE
	.align		4
.L_1:
        /*000c*/ 	.byte	0x04, 0x11
        /*000e*/ 	.short	(.L_3 - .L_2)
	.align		4
.L_2:
        /*0010*/ 	.word	index@(_Z22kernel_init_rule_tablePi)
        /*0014*/ 	.word	0x00000000


	//----- nvinfo : EIATTR_REGCOUNT
	.align		4
.L_3:
        /*0018*/ 	.byte	0x04, 0x2f
        /*001a*/ 	.short	(.L_5 - .L_4)
	.align		4
.L_4:
        /*001c*/ 	.word	index@(_Z9ghostRowsPj)
        /*0020*/ 	.word	0x0000000a


	//----- nvinfo : EIATTR_FRAME_SIZE
	.align		4
.L_5:
        /*0024*/ 	.byte	0x04, 0x11
        /*0026*/ 	.short	(.L_7 - .L_6)
	.align		4
.L_6:
        /*0028*/ 	.word	index@(_Z9ghostRowsPj)
        /*002c*/ 	.word	0x00000000


	//----- nvinfo : EIATTR_REGCOUNT
	.align		4
.L_7:
        /*0030*/ 	.byte	0x04, 0x2f
        /*0032*/ 	.short	(.L_9 - .L_8)
	.align		4
.L_8:
        /*0034*/ 	.word	index@(_Z9ghostColsPj)
        /*0038*/ 	.word	0x0000000a


	//----- nvinfo : EIATTR_FRAME_SIZE
	.align		4
.L_9:
        /*003c*/ 	.byte	0x04, 0x11
        /*003e*/ 	.short	(.L_11 - .L_10)
	.align		4
.L_10:
        /*0040*/ 	.word	index@(_Z9ghostColsPj)
        /*0044*/ 	.word	0x00000000


	//----- nvinfo : EIATTR_REGCOUNT
	.align		4
.L_11:
        /*0048*/ 	.byte	0x04, 0x2f
        /*004a*/ 	.short	(.L_13 - .L_12)
	.align		4
.L_12:
        /*004c*/ 	.word	index@(_Z3GOLPjS_Pi)
        /*0050*/ 	.word	0x00000004


	//----- nvinfo : EIATTR_FRAME_SIZE
	.align		4
.L_13:
        /*0054*/ 	.byte	0x04, 0x11
        /*0056*/ 	.short	(.L_15 - .L_14)
	.align		4
.L_14:
        /*0058*/ 	.word	index@(_Z3GOLPjS_Pi)
        /*005c*/ 	.word	0x00000000


	//----- nvinfo : EIATTR_MIN_STACK_SIZE
	.align		4
.L_15:
        /*0060*/ 	.byte	0x04, 0x12
        /*0062*/ 	.short	(.L_17 - .L_16)
	.align		4
.L_16:
        /*0064*/ 	.word	index@(_Z3GOLPjS_Pi)
        /*0068*/ 	.word	0x00000000


	//----- nvinfo : EIATTR_MIN_STACK_SIZE
	.align		4
.L_17:
        /*006c*/ 	.byte	0x04, 0x12
        /*006e*/ 	.short	(.L_19 - .L_18)
	.align		4
.L_18:
        /*0070*/ 	.word	index@(_Z9ghostColsPj)
        /*0074*/ 	.word	0x00000000


	//----- nvinfo : EIATTR_MIN_STACK_SIZE
	.align		4
.L_19:
        /*0078*/ 	.byte	0x04, 0x12
        /*007a*/ 	.short	(.L_21 - .L_20)
	.align		4
.L_20:
        /*007c*/ 	.word	index@(_Z9ghostRowsPj)
        /*0080*/ 	.word	0x00000000


	//----- nvinfo : EIATTR_MIN_STACK_SIZE
	.align		4
.L_21:
        /*0084*/ 	.byte	0x04, 0x12
        /*0086*/ 	.short	(.L_23 - .L_22)
	.align		4
.L_22:
        /*0088*/ 	.word	index@(_Z22kernel_init_rule_tablePi)
        /*008c*/ 	.word	0x00000000
.L_23:


//--------------------- .nv.compat                --------------------------
	.section	.nv.compat,"",@"SHT_CUDA_COMPAT_INFO"
	.align	4
        /*0000*/ 	.byte	0x02, 0x09, 0x00, 0x00, 0x02, 0x02, 0x01, 0x00, 0x02, 0x05, 0x05, 0x00, 0x03, 0x07, 0x01, 0x01
        /*0010*/ 	.byte	0x02, 0x03, 0x00, 0x00, 0x02, 0x06, 0x01, 0x00, 0x04, 0x0b, 0x08, 0x00, 0x09, 0x00, 0x00, 0x00
        /*0020*/ 	.byte	0x00, 0x00, 0x00, 0x00


//--------------------- .nv.info._Z3GOLPjS_Pi     --------------------------
	.section	.nv.info._Z3GOLPjS_Pi,"",@"SHT_CUDA_INFO"
	.sectionflags	@""
	.align	4


	//----- nvinfo : EIATTR_CUDA_API_VERSION
	.align		4
        /*0000*/ 	.byte	0x04, 0x37
        /*0002*/ 	.short	(.L_25 - .L_24)
.L_24:
        /*0004*/ 	.word	0x00000082


	//----- nvinfo : EIATTR_KPARAM_INFO
	.align		4
.L_25:
        /*0008*/ 	.byte	0x04, 0x17
        /*000a*/ 	.short	(.L_27 - .L_26)
.L_26:
        /*000c*/ 	.word	0x00000000
        /*0010*/ 	.short	0x0002
        /*0012*/ 	.short	0x0010
        /*0014*/ 	.byte	0x00, 0xf5, 0x21, 0x00


	//----- nvinfo : EIATTR_KPARAM_INFO
	.align		4
.L_27:
        /*0018*/ 	.byte	0x04, 0x17
        /*001a*/ 	.short	(.L_29 - .L_28)
.L_28:
        /*001c*/ 	.word	0x00000000
        /*0020*/ 	.short	0x0001
        /*0022*/ 	.short	0x0008
        /*0024*/ 	.byte	0x00, 0xf5, 0x21, 0x00


	//----- nvinfo : EIATTR_KPARAM_INFO
	.align		4
.L_29:
        /*0028*/ 	.byte	0x04, 0x17
        /*002a*/ 	.short	(.L_31 - .L_30)
.L_30:
        /*002c*/ 	.word	0x00000000
        /*0030*/ 	.short	0x0000
        /*0032*/ 	.short	0x0000
        /*0034*/ 	.byte	0x00, 0xf5, 0x21, 0x00


	//----- nvinfo : EIATTR_SPARSE_MMA_MASK
	.align		4
.L_31:
        /*0038*/ 	.byte	0x03, 0x50
        /*003a*/ 	.short	0x0000


	//----- nvinfo : EIATTR_MAXREG_COUNT
	.align		4
        /*003c*/ 	.byte	0x03, 0x1b
        /*003e*/ 	.short	0x00ff


	//----- nvinfo : EIATTR_MERCURY_ISA_VERSION
	.align		4
        /*0040*/ 	.byte	0x03, 0x5f
        /*0042*/ 	.short	0x0101


	//----- nvinfo : EIATTR_VRC_CTA_INIT_COUNT
	.align		4
        /*0044*/ 	.byte	0x02, 0x4a
	.zero		1
	.zero		1


	//----- nvinfo : EIATTR_EXIT_INSTR_OFFSETS
	.align		4
        /*0048*/ 	.byte	0x04, 0x1c
        /*004a*/ 	.short	(.L_33 - .L_32)


	//   ....[0]....
.L_32:
        /*004c*/ 	.word	0x00000010


	//----- nvinfo : EIATTR_CBANK_PARAM_SIZE
	.align		4
.L_33:
        /*0050*/ 	.byte	0x03, 0x19
        /*0052*/ 	.short	0x0018


	//----- nvinfo : EIATTR_PARAM_CBANK
	.align		4
        /*0054*/ 	.byte	0x04, 0x0a
        /*0056*/ 	.short	(.L_35 - .L_34)
	.align		4
.L_34:
        /*0058*/ 	.word	index@(.nv.constant0._Z3GOLPjS_Pi)
        /*005c*/ 	.short	0x0380
        /*005e*/ 	.short	0x0018


	//----- nvinfo : EIATTR_SW_WAR
	.align		4
.L_35:
        /*0060*/ 	.byte	0x04, 0x36
        /*0062*/ 	.short	(.L_37 - .L_36)
.L_36:
        /*0064*/ 	.word	0x00000008
.L_37:


//--------------------- .nv.info._Z9ghostColsPj   --------------------------
	.section	.nv.info._Z9ghostColsPj,"",@"SHT_CUDA_INFO"
	.sectionflags	@""
	.align	4


	//----- nvinfo : EIATTR_CUDA_API_VERSION
	.align		4
        /*0000*/ 	.byte	0x04, 0x37
        /*0002*/ 	.short	(.L_39 - .L_38)
.L_38:
        /*0004*/ 	.word	0x00000082


	//----- nvinfo : EIATTR_KPARAM_INFO
	.align		4
.L_39:
        /*0008*/ 	.byte	0x04, 0x17
        /*000a*/ 	.short	(.L_41 - .L_40)
.L_40:
        /*000c*/ 	.word	0x00000000
        /*0010*/ 	.short	0x0000
        /*0012*/ 	.short	0x0000
        /*0014*/ 	.byte	0x00, 0xf5, 0x21, 0x00


	//----- nvinfo : EIATTR_SPARSE_MMA_MASK
	.align		4
.L_41:
        /*0018*/ 	.byte	0x03, 0x50
        /*001a*/ 	.short	0x0000


	//----- nvinfo : EIATTR_MAXREG_COUNT
	.align		4
        /*001c*/ 	.byte	0x03, 0x1b
        /*001e*/ 	.short	0x00ff


	//----- nvinfo : EIATTR_MERCURY_ISA_VERSION
	.align		4
        /*0020*/ 	.byte	0x03, 0x5f
        /*0022*/ 	.short	0x0101


	//----- nvinfo : EIATTR_VRC_CTA_INIT_COUNT
	.align		4
        /*0024*/ 	.byte	0x02, 0x4a
	.zero		1
	.zero		1


	//----- nvinfo : EIATTR_EXIT_INSTR_OFFSETS
	.align		4
        /*0028*/ 	.byte	0x04, 0x1c
        /*002a*/ 	.short	(.L_43 - .L_42)


	//   ....[0]....
.L_42:
        /*002c*/ 	.word	0x00000060


	//   ....[1]....
        /*0030*/ 	.word	0x000000f0


	//----- nvinfo : EIATTR_CBANK_PARAM_SIZE
	.align		4
.L_43:
        /*0034*/ 	.byte	0x03, 0x19
        /*0036*/ 	.short	0x0008


	//----- nvinfo : EIATTR_PARAM_CBANK
	.align		4
        /*0038*/ 	.byte	0x04, 0x0a
        /*003a*/ 	.short	(.L_45 - .L_44)
	.align		4
.L_44:
        /*003c*/ 	.word	index@(.nv.constant0._Z9ghostColsPj)
        /*0040*/ 	.short	0x0380
        /*0042*/ 	.short	0x0008


	//----- nvinfo : EIATTR_SW_WAR
	.align		4
.L_45:
        /*0044*/ 	.byte	0x04, 0x36
        /*0046*/ 	.short	(.L_47 - .L_46)
.L_46:
        /*0048*/ 	.word	0x00000008
.L_47:


//--------------------- .nv.info._Z9ghostRowsPj   --------------------------
	.section	.nv.info._Z9ghostRowsPj,"",@"SHT_CUDA_INFO"
	.sectionflags	@""
	.align	4


	//----- nvinfo : EIATTR_CUDA_API_VERSION
	.align		4
        /*0000*/ 	.byte	0x04, 0x37
        /*0002*/ 	.short	(.L_49 - .L_48)
.L_48:
        /*0004*/ 	.word	0x00000082


	//----- nvinfo : EIATTR_KPARAM_INFO
	.align		4
.L_49:
        /*0008*/ 	.byte	0x04, 0x17
        /*000a*/ 	.short	(.L_51 - .L_50)
.L_50:
        /*000c*/ 	.word	0x00000000
        /*0010*/ 	.short	0x0000
        /*0012*/ 	.short	0x0000
        /*0014*/ 	.byte	0x00, 0xf5, 0x21, 0x00


	//----- nvinfo : EIATTR_SPARSE_MMA_MASK
	.align		4
.L_51:
        /*0018*/ 	.byte	0x03, 0x50
        /*001a*/ 	.short	0x0000


	//----- nvinfo : EIATTR_MAXREG_COUNT
	.align		4
        /*001c*/ 	.byte	0x03, 0x1b
        /*001e*/ 	.short	0x00ff


	//----- nvinfo : EIATTR_MERCURY_ISA_VERSION
	.align		4
        /*0020*/ 	.byte	0x03, 0x5f
        /*0022*/ 	.short	0x0101


	//----- nvinfo : EIATTR_VRC_CTA_INIT_COUNT
	.align		4
        /*0024*/ 	.byte	0x02, 0x4a
	.zero		1
	.zero		1


	//----- nvinfo : EIATTR_EXIT_INSTR_OFFSETS
	.align		4
        /*0028*/ 	.byte	0x04, 0x1c
        /*002a*/ 	.short	(.L_53 - .L_52)


	//   ....[0]....
.L_52:
        /*002c*/ 	.word	0x00000070


	//   ....[1]....
        /*0030*/ 	.word	0x000000f0


	//----- nvinfo : EIATTR_CBANK_PARAM_SIZE
	.align		4
.L_53:
        /*0034*/ 	.byte	0x03, 0x19
        /*0036*/ 	.short	0x0008


	//----- nvinfo : EIATTR_PARAM_CBANK
	.align		4
        /*0038*/ 	.byte	0x04, 0x0a
        /*003a*/ 	.short	(.L_55 - .L_54)
	.align		4
.L_54:
        /*003c*/ 	.word	index@(.nv.constant0._Z9ghostRowsPj)
        /*0040*/ 	.short	0x0380
        /*0042*/ 	.short	0x0008


	//----- nvinfo : EIATTR_SW_WAR
	.align		4
.L_55:
        /*0044*/ 	.byte	0x04, 0x36
        /*0046*/ 	.short	(.L_57 - .L_56)
.L_56:
        /*0048*/ 	.word	0x00000008
.L_57:


//--------------------- .nv.info._Z22kernel_init_rule_tablePi --------------------------
	.section	.nv.info._Z22kernel_init_rule_tablePi,"",@"SHT_CUDA_INFO"
	.sectionflags	@""
	.align	4


	//----- nvinfo : EIATTR_CUDA_API_VERSION
	.align		4
        /*0000*/ 	.byte	0x04, 0x37
        /*0002*/ 	.short	(.L_59 - .L_58)
.L_58:
        /*0004*/ 	.word	0x00000082


	//----- nvinfo : EIATTR_KPARAM_INFO
	.align		4
.L_59:
        /*0008*/ 	.byte	0x04, 0x17
        /*000a*/ 	.short	(.L_61 - .L_60)
.L_60:
        /*000c*/ 	.word	0x00000000
        /*0010*/ 	.short	0x0000
        /*0012*/ 	.short	0x0000
        /*0014*/ 	.byte	0x00, 0xf5, 0x21, 0x00


	//----- nvinfo : EIATTR_SPARSE_MMA_MASK
	.align		4
.L_61:
        /*0018*/ 	.byte	0x03, 0x50
        /*001a*/ 	.short	0x0000


	//----- nvinfo : EIATTR_MAXREG_COUNT
	.align		4
        /*001c*/ 	.byte	0x03, 0x1b
        /*001e*/ 	.short	0x00ff


	//----- nvinfo : EIATTR_MERCURY_ISA_VERSION
	.align		4
        /*0020*/ 	.byte	0x03, 0x5f
        /*0022*/ 	.short	0x0101


	//----- nvinfo : EIATTR_VRC_CTA_INIT_COUNT
	.align		4
        /*0024*/ 	.byte	0x02, 0x4a
	.zero		1
	.zero		1


	//----- nvinfo : EIATTR_EXIT_INSTR_OFFSETS
	.align		4
        /*0028*/ 	.byte	0x04, 0x1c
        /*002a*/ 	.short	(.L_63 - .L_62)


	//   ....[0]....
.L_62:
        /*002c*/ 	.word	0x00000050


	//   ....[1]....
        /*0030*/ 	.word	0x000000d0


	//   ....[2]....
        /*0034*/ 	.word	0x00000110


	//   ....[3]....
        /*0038*/ 	.word	0x00000180


	//   ....[4]....
        /*003c*/ 	.word	0x000001c0


	//----- nvinfo : EIATTR_CRS_STACK_SIZE
	.align		4
.L_63:
        /*0040*/ 	.byte	0x04, 0x1e
        /*0042*/ 	.short	(.L_65 - .L_64)
.L_64:
        /*0044*/ 	.word	0x00000000


	//----- nvinfo : EIATTR_CBANK_PARAM_SIZE
	.align		4
.L_65:
        /*0048*/ 	.byte	0x03, 0x19
        /*004a*/ 	.short	0x0008


	//----- nvinfo : EIATTR_PARAM_CBANK
	.align		4
        /*004c*/ 	.byte	0x04, 0x0a
        /*004e*/ 	.short	(.L_67 - .L_66)
	.align		4
.L_66:
        /*0050*/ 	.word	index@(.nv.constant0._Z22kernel_init_rule_tablePi)
        /*0054*/ 	.short	0x0380
        /*0056*/ 	.short	0x0008


	//----- nvinfo : EIATTR_SW_WAR
	.align		4
.L_67:
        /*0058*/ 	.byte	0x04, 0x36
        /*005a*/ 	.short	(.L_69 - .L_68)
.L_68:
        /*005c*/ 	.word	0x00000008
.L_69:


//--------------------- .nv.callgraph             --------------------------
	.section	.nv.callgraph,"",@"SHT_CUDA_CALLGRAPH"
	.align	4
	.sectionentsize	8
	.align		4
        /*0000*/ 	.word	0x00000000
	.align		4
        /*0004*/ 	.word	0xffffffff
	.align		4
        /*0008*/ 	.word	0x00000000
	.align		4
        /*000c*/ 	.word	0xfffffffe
	.align		4
        /*0010*/ 	.word	0x00000000
	.align		4
        /*0014*/ 	.word	0xfffffffd
	.align		4
        /*0018*/ 	.word	0x00000000
	.align		4
        /*001c*/ 	.word	0xfffffffc


//--------------------- .text._Z3GOLPjS_Pi        --------------------------
	.section	.text._Z3GOLPjS_Pi,"ax",@progbits
	.align	128
        .global         _Z3GOLPjS_Pi
        .type           _Z3GOLPjS_Pi,@function
        .size           _Z3GOLPjS_Pi,(.L_x_5 - _Z3GOLPjS_Pi)
        .other          _Z3GOLPjS_Pi,@"STO_CUDA_ENTRY STV_DEFAULT"
_Z3GOLPjS_Pi:
.text._Z3GOLPjS_Pi:
[----:B------:R-:W-:Y:S01]  /*0000*/  LDC R1, c[0x0][0x37c] ;  /* 0x0000df00ff017b82 */ /* 0x000fe20000000800 */
[----:B------:R-:W-:Y:S05]  /*0010*/  EXIT ;  /* 0x000000000000794d */ /* 0x000fea0003800000 */
.L_x_0:
[----:B------:R-:W-:-:S00]  /*0020*/  BRA `(.L_x_0) ;  /* 0xfffffffc00fc7947 */ /* 0x000fc0000383ffff */
[----:B------:R-:W-:-:S00]  /*0030*/  NOP ;  /* 0x0000000000007918 */ /* 0x000fc00000000000 */
        /* <DEDUP_REMOVED lines=12> */
.L_x_5:


//--------------------- .text._Z9ghostColsPj      --------------------------
	.section	.text._Z9ghostColsPj,"ax",@progbits
	.align	128
        .global         _Z9ghostColsPj
        .type           _Z9ghostColsPj,@function
        .size           _Z9ghostColsPj,(.L_x_6 - _Z9ghostColsPj)
        .other          _Z9ghostColsPj,@"STO_CUDA_ENTRY STV_DEFAULT"
_Z9ghostColsPj:
.text._Z9ghostColsPj:
[----:B------:R-:W-:Y:S01]  /*0000*/  LDC R1, c[0x0][0x37c] ;  /* 0x0000df00ff017b82 */ /* 0x000fe20000000800 */
[----:B------:R-:W0:Y:S01]  /*0010*/  S2R R0, SR_CTAID.X ;  /* 0x0000000000007919 */ /* 0x000e220000002500 */
[----:B------:R-:W0:Y:S01]  /*0020*/  LDCU UR4, c[0x0][0x360] ;  /* 0x00006c00ff0477ac */ /* 0x000e220008000800 */
[----:B------:R-:W0:Y:S02]  /*0030*/  S2R R3, SR_TID.X ;  /* 0x0000000000037919 */ /* 0x000e240000002100 */
[----:B0-----:R-:W-:-:S05]  /*0040*/  IMAD R0, R0, UR4, R3 ;  /* 0x0000000400007c24 */ /* 0x001fca000f8e0203 */
[----:B------:R-:W-:-:S13]  /*0050*/  ISETP.GT.AND P0, PT, R0, 0x101, PT ;  /* 0x000001010000780c */ /* 0x000fda0003f04270 */
[----:B------:R-:W-:Y:S05]  /*0060*/  @P0 EXIT ;  /* 0x000000000000094d */ /* 0x000fea0003800000 */
[----:B------:R-:W0:Y:S01]  /*0070*/  LDC.64 R2, c[0x0][0x380] ;  /* 0x0000e000ff027b82 */ /* 0x000e220000000a00 */
[----:B------:R-:W1:Y:S01]  /*0080*/  LDCU.64 UR4, c[0x0][0x358] ;  /* 0x00006b00ff0477ac */ /* 0x000e620008000a00 */
[----:B------:R-:W-:-:S04]  /*0090*/  IMAD R5, R0, 0x42, RZ ;  /* 0x0000004200057824 */ /* 0x000fc800078e02ff */
[----:B0-----:R-:W-:-:S05]  /*00a0*/  IMAD.WIDE R2, R5, 0x4, R2 ;  /* 0x0000000405027825 */ /* 0x001fca00078e0202 */
[----:B-1----:R-:W2:Y:S04]  /*00b0*/  LDG.E R5, desc[UR4][R2.64+0x4] ;  /* 0x0000040402057981 */ /* 0x002ea8000c1e1900 */
[----:B------:R-:W3:Y:S04]  /*00c0*/  LDG.E R7, desc[UR4][R2.64+0x100] ;  /* 0x0001000402077981 */ /* 0x000ee8000c1e1900 */
[----:B--2---:R-:W-:Y:S04]  /*00d0*/  STG.E desc[UR4][R2.64+0x104], R5 ;  /* 0x0001040502007986 */ /* 0x004fe8000c101904 */
[----:B---3--:R-:W-:Y:S01]  /*00e0*/  STG.E desc[UR4][R2.64], R7 ;  /* 0x0000000702007986 */ /* 0x008fe2000c101904 */
[----:B------:R-:W-:Y:S05]  /*00f0*/  EXIT ;  /* 0x000000000000794d */ /* 0x000fea0003800000 */
.L_x_1:
        /* <DEDUP_REMOVED lines=16> */
.L_x_6:


//--------------------- .text._Z9ghostRowsPj      --------------------------
	.section	.text._Z9ghostRowsPj,"ax",@progbits
	.align	128
        .global         _Z9ghostRowsPj
        .type           _Z9ghostRowsPj,@function
        .size           _Z9ghostRowsPj,(.L_x_7 - _Z9ghostRowsPj)
        .other          _Z9ghostRowsPj,@"STO_CUDA_ENTRY STV_DEFAULT"
_Z9ghostRowsPj:
.text._Z9ghostRowsPj:
[----:B------:R-:W-:Y:S01]  /*0000*/  LDC R1, c[0x0][0x37c] ;  /* 0x0000df00ff017b82 */ /* 0x000fe20000000800 */
[----:B------:R-:W0:Y:S01]  /*0010*/  S2R R5, SR_CTAID.X ;  /* 0x0000000000057919 */ /* 0x000e220000002500 */
[----:B------:R-:W0:Y:S01]  /*0020*/  LDCU UR4, c[0x0][0x360] ;  /* 0x00006c00ff0477ac */ /* 0x000e220008000800 */
[----:B------:R-:W0:Y:S02]  /*0030*/  S2R R0, SR_TID.X ;  /* 0x0000000000007919 */ /* 0x000e240000002100 */
[----:B0-----:R-:W-:-:S05]  /*0040*/  IMAD R5, R5, UR4, R0 ;  /* 0x0000000405057c24 */ /* 0x001fca000f8e0200 */
[----:B------:R-:W-:-:S04]  /*0050*/  IADD3 R0, PT, PT, R5, 0x1, RZ ;  /* 0x0000000105007810 */ /* 0x000fc80007ffe0ff */
[----:B------:R-:W-:-:S13]  /*0060*/  ISETP.GT.AND P0, PT, R0, 0x40, PT ;  /* 0x000000400000780c */ /* 0x000fda0003f04270 */
[----:B------:R-:W-:Y:S05]  /*0070*/  @P0 EXIT ;  /* 0x000000000000094d */ /* 0x000fea0003800000 */
[----:B------:R-:W0:Y:S01]  /*0080*/  LDC.64 R2, c[0x0][0x380] ;  /* 0x0000e000ff027b82 */ /* 0x000e220000000a00 */
[----:B------:R-:W1:Y:S01]  /*0090*/  LDCU.64 UR4, c[0x0][0x358] ;  /* 0x00006b00ff0477ac */ /* 0x000e620008000a00 */
[----:B0-----:R-:W-:-:S05]  /*00a0*/  IMAD.WIDE R2, R5, 0x4, R2 ;  /* 0x0000000405027825 */ /* 0x001fca00078e0202 */
[----:B-1----:R-:W2:Y:S04]  /*00b0*/  LDG.E R5, desc[UR4][R2.64+0x10c] ;  /* 0x00010c0402057981 */ /* 0x002ea8000c1e1900 */
[----:B------:R-:W3:Y:S04]  /*00c0*/  LDG.E R7, desc[UR4][R2.64+0x10804] ;  /* 0x0108040402077981 */ /* 0x000ee8000c1e1900 */
[----:B--2---:R-:W-:Y:S04]  /*00d0*/  STG.E desc[UR4][R2.64+0x1090c], R5 ;  /* 0x01090c0502007986 */ /* 0x004fe8000c101904 */
[----:B---3--:R-:W-:Y:S01]  /*00e0*/  STG.E desc[UR4][R2.64+0x4], R7 ;  /* 0x0000040702007986 */ /* 0x008fe2000c101904 */
[----:B------:R-:W-:Y:S05]  /*00f0*/  EXIT ;  /* 0x000000000000794d */ /* 0x000fea0003800000 */
.L_x_2:
        /* <DEDUP_REMOVED lines=16> */
.L_x_7:


//--------------------- .text._Z22kernel_init_rule_tablePi --------------------------
	.section	.text._Z22kernel_init_rule_tablePi,"ax",@progbits
	.align	128
        .global         _Z22kernel_init_rule_tablePi
        .type           _Z22kernel_init_rule_tablePi,@function
        .size           _Z22kernel_init_rule_tablePi,(.L_x_8 - _Z22kernel_init_rule_tablePi)
        .other          _Z22kernel_init_rule_tablePi,@"STO_CUDA_ENTRY STV_DEFAULT"
_Z22kernel_init_rule_tablePi:
.text._Z22kernel_init_rule_tablePi:
[----:B------:R-:W-:Y:S01]  /*0000*/  LDC R1, c[0x0][0x37c] ;  /* 0x0000df00ff017b82 */ /* 0x000fe20000000800 */
[----:B------:R-:W0:Y:S01]  /*0010*/  S2R R5, SR_TID.X ;  /* 0x0000000000057919 */ /* 0x000e220000002100 */
[----:B------:R-:W1:Y:S01]  /*0020*/  S2R R0, SR_TID.Y ;  /* 0x0000000000007919 */ /* 0x000e620000002200 */
[----:B0-----:R-:W-:-:S04]  /*0030*/  ISETP.GT.U32.AND P0, PT, R5, 0x8, PT ;  /* 0x000000080500780c */ /* 0x001fc80003f04070 */
[----:B-1----:R-:W-:-:S13]  /*0040*/  ISETP.GT.U32.OR P0, PT, R0, 0x1, P0 ;  /* 0x000000010000780c */ /* 0x002fda0000704470 */
[----:B------:R-:W-:Y:S05]  /*0050*/  @P0 EXIT ;  /* 0x000000000000094d */ /* 0x000fea0003800000 */
[----:B------:R-:W-:Y:S01]  /*0060*/  ISETP.NE.AND P0, PT, R0, RZ, PT ;  /* 0x000000ff0000720c */ /* 0x000fe20003f05270 */
[----:B------:R-:W0:-:S12]  /*0070*/  LDCU.64 UR4, c[0x0][0x358] ;  /* 0x00006b00ff0477ac */ /* 0x000e180008000a00 */
[----:B------:R-:W-:Y:S05]  /*0080*/  @P0 BRA `(.L_x_3) ;  /* 0x0000000000240947 */ /* 0x000fea0003800000 */
[----:B------:R-:W-:-:S13]  /*0090*/  ISETP.NE.AND P0, PT, R5, 0x3, PT ;  /* 0x000000030500780c */ /* 0x000fda0003f05270 */
[----:B------:R-:W0:Y:S01]  /*00a0*/  @!P0 LDC.64 R2, c[0x0][0x380] ;  /* 0x0000e000ff028b82 */ /* 0x000e220000000a00 */
[----:B------:R-:W-:-:S05]  /*00b0*/  @!P0 IMAD.MOV.U32 R7, RZ, RZ, 0x1 ;  /* 0x00000001ff078424 */ /* 0x000fca00078e00ff */
[----:B0-----:R0:W-:Y:S01]  /*00c0*/  @!P0 STG.E desc[UR4][R2.64+0xc], R7 ;  /* 0x00000c0702008986 */ /* 0x0011e2000c101904 */
[----:B------:R-:W-:Y:S05]  /*00d0*/  @!P0 EXIT ;  /* 0x000000000000894d */ /* 0x000fea0003800000 */
[----:B0-----:R-:W0:Y:S02]  /*00e0*/  LDC.64 R2, c[0x0][0x380] ;  /* 0x0000e000ff027b82 */ /* 0x001e240000000a00 */
[----:B0-----:R-:W-:-:S05]  /*00f0*/  IMAD.WIDE.U32 R2, R5, 0x4, R2 ;  /* 0x0000000405027825 */ /* 0x001fca00078e0002 */
[----:B------:R-:W-:Y:S01]  /*0100*/  STG.E desc[UR4][R2.64], RZ ;  /* 0x000000ff02007986 */ /* 0x000fe2000c101904 */
[----:B------:R-:W-:Y:S05]  /*0110*/  EXIT ;  /* 0x000000000000794d */ /* 0x000fea0003800000 */
.L_x_3:
[----:B------:R-:W-:-:S04]  /*0120*/  LOP3.LUT R0, R5, 0xe, RZ, 0xc0, !PT ;  /* 0x0000000e05007812 */ /* 0x000fc800078ec0ff */
[----:B------:R-:W-:-:S13]  /*0130*/  ISETP.NE.AND P0, PT, R0, 0x2, PT ;  /* 0x000000020000780c */ /* 0x000fda0003f05270 */
[----:B------:R-:W1:Y:S01]  /*0140*/  @!P0 LDC.64 R2, c[0x0][0x380] ;  /* 0x0000e000ff028b82 */ /* 0x000e620000000a00 */
[----:B------:R-:W-:Y:S02]  /*0150*/  @!P0 IMAD.MOV.U32 R7, RZ, RZ, 0x1 ;  /* 0x00000001ff078424 */ /* 0x000fe400078e00ff */
[----:B-1----:R-:W-:-:S05]  /*0160*/  @!P0 IMAD.WIDE.U32 R2, R5, 0x4, R2 ;  /* 0x0000000405028825 */ /* 0x002fca00078e0002 */
[----:B0-----:R0:W-:Y:S01]  /*0170*/  @!P0 STG.E desc[UR4][R2.64+0x24], R7 ;  /* 0x0000240702008986 */ /* 0x0011e2000c101904 */
[----:B------:R-:W-:Y:S05]  /*0180*/  @!P0 EXIT ;  /* 0x000000000000894d */ /* 0x000fea0003800000 */
[----:B0-----:R-:W0:Y:S02]  /*0190*/  LDC.64 R2, c[0x0][0x380] ;  /* 0x0000e000ff027b82 */ /* 0x001e240000000a00 */
[----:B0-----:R-:W-:-:S05]  /*01a0*/  IMAD.WIDE.U32 R2, R5, 0x4, R2 ;  /* 0x0000000405027825 */ /* 0x001fca00078e0002 */
[----:B------:R-:W-:Y:S01]  /*01b0*/  STG.E desc[UR4][R2.64+0x24], RZ ;  /* 0x000024ff02007986 */ /* 0x000fe2000c101904 */
[----:B------:R-:W-:Y:S05]  /*01c0*/  EXIT ;  /* 0x000000000000794d */ /* 0x000fea0003800000 */
.L_x_4:
        /* <DEDUP_REMOVED lines=11> */
.L_x_8:


//--------------------- .nv.shared.reserved.0     --------------------------
	.section	.nv.shared.reserved.0,"aw",@nobits
	.weak		__nv_reservedSMEM_offset_0_alias
	.size		__nv_reservedSMEM_offset_0_alias, 0, 64
	.other		__nv_reservedSMEM_offset_0_alias,@"STO_CUDA_RESERVED_SHARED STV_DEFAULT"
__nv_reservedSMEM_offset_0_alias:
	.zero		0
	.zero		64


//--------------------- .nv.constant0._Z3GOLPjS_Pi --------------------------
	.section	.nv.constant0._Z3GOLPjS_Pi,"a",@progbits
	.sectionflags	@""
	.align	4
.nv.constant0._Z3GOLPjS_Pi:
	.zero		920


//--------------------- .nv.constant0._Z9ghostColsPj --------------------------
	.section	.nv.constant0._Z9ghostColsPj,"a",@progbits
	.sectionflags	@""
	.align	4
.nv.constant0._Z9ghostColsPj:
	.zero		904


//--------------------- .nv.constant0._Z9ghostRowsPj --------------------------
	.section	.nv.constant0._Z9ghostRowsPj,"a",@progbits
	.sectionflags	@""
	.align	4
.nv.constant0._Z9ghostRowsPj:
	.zero		904


//--------------------- .nv.constant0._Z22kernel_init_rule_tablePi --------------------------
	.section	.nv.constant0._Z22kernel_init_rule_tablePi,"a",@progbits
	.sectionflags	@""
	.align	4
.nv.constant0._Z22kernel_init_rule_tablePi:
	.zero		904


//--------------------- SYMBOLS --------------------------

	.type		.nv.reservedSmem.offset0,@object
	.size		.nv.reservedSmem.offset0,0x4
